	.headerflags	@"EF_CUDA_TEXMODE_UNIFIED EF_CUDA_64BIT_ADDRESS EF_CUDA_SM89 EF_CUDA_VIRTUAL_SM(EF_CUDA_SM89)"
	.elftype	@"ET_EXEC"


//--------------------- .nv.info                  --------------------------
	.section	.nv.info,"",@"SHT_CUDA_INFO"
	.align	4


	//----- nvinfo : EIATTR_REGCOUNT
	.align		4
        /*0000*/ 	.byte	0x04, 0x2f
        /*0002*/ 	.short	(.L_1 - .L_0)
	.align		4
.L_0:
        /*0004*/ 	.word	index@(_rms_norm_backward_kernel)
        /*0008*/ 	.word	0x0000003f


	//----- nvinfo : EIATTR_MIN_STACK_SIZE
	.align		4
.L_1:
        /*000c*/ 	.byte	0x04, 0x12
        /*000e*/ 	.short	(.L_3 - .L_2)
	.align		4
.L_2:
        /*0010*/ 	.word	index@(_rms_norm_backward_kernel)
        /*0014*/ 	.word	0x00000000


	//----- nvinfo : EIATTR_FRAME_SIZE
	.align		4
.L_3:
        /*0018*/ 	.byte	0x04, 0x11
        /*001a*/ 	.short	(.L_5 - .L_4)
	.align		4
.L_4:
        /*001c*/ 	.word	index@(_rms_norm_backward_kernel)
        /*0020*/ 	.word	0x00000000


	//----- nvinfo : EIATTR_MIN_STACK_SIZE
	.align		4
.L_5:
        /*0024*/ 	.byte	0x04, 0x12
        /*0026*/ 	.short	(.L_7 - .L_6)
	.align		4
.L_6:
        /*0028*/ 	.word	index@(_rms_norm_backward_kernel)
        /*002c*/ 	.word	0x00000000
.L_7:


//--------------------- .nv.info._rms_norm_backward_kernel --------------------------
	.section	.nv.info._rms_norm_backward_kernel,"",@"SHT_CUDA_INFO"
	.sectionflags	@""
	.align	4


	//----- nvinfo : EIATTR_CUDA_API_VERSION
	.align		4
        /*0000*/ 	.byte	0x04, 0x37
        /*0002*/ 	.short	(.L_9 - .L_8)
.L_8:
        /*0004*/ 	.word	0x0000007c


	//----- nvinfo : EIATTR_PARAM_CBANK
	.align		4
.L_9:
        /*0008*/ 	.byte	0x04, 0x0a
        /*000a*/ 	.short	(.L_11 - .L_10)
	.align		4
.L_10:
        /*000c*/ 	.word	index@(.nv.constant0._rms_norm_backward_kernel)
        /*0010*/ 	.short	0x0160
        /*0012*/ 	.short	0x0058


	//----- nvinfo : EIATTR_CBANK_PARAM_SIZE
	.align		4
.L_11:
        /*0014*/ 	.byte	0x03, 0x19
        /*0016*/ 	.short	0x0058


	//----- nvinfo : EIATTR_KPARAM_INFO
	.align		4
        /*0018*/ 	.byte	0x04, 0x17
        /*001a*/ 	.short	(.L_13 - .L_12)
.L_12:
        /*001c*/ 	.word	0x00000000
        /*0020*/ 	.short	0x000c
        /*0022*/ 	.short	0x0054
        /*0024*/ 	.byte	0x00, 0xf0, 0x11, 0x00


	//----- nvinfo : EIATTR_KPARAM_INFO
	.align		4
.L_13:
        /*0028*/ 	.byte	0x04, 0x17
        /*002a*/ 	.short	(.L_15 - .L_14)
.L_14:
        /*002c*/ 	.word	0x00000000
        /*0030*/ 	.short	0x000b
        /*0032*/ 	.short	0x0050
        /*0034*/ 	.byte	0x00, 0xf0, 0x11, 0x00


	//----- nvinfo : EIATTR_KPARAM_INFO
	.align		4
.L_15:
        /*0038*/ 	.byte	0x04, 0x17
        /*003a*/ 	.short	(.L_17 - .L_16)
.L_16:
        /*003c*/ 	.word	0x00000000
        /*0040*/ 	.short	0x000a
        /*0042*/ 	.short	0x004c
        /*0044*/ 	.byte	0x00, 0xf0, 0x11, 0x00


	//----- nvinfo : EIATTR_KPARAM_INFO
	.align		4
.L_17:
        /*0048*/ 	.byte	0x04, 0x17
        /*004a*/ 	.short	(.L_19 - .L_18)
.L_18:
        /*004c*/ 	.word	0x00000000
        /*0050*/ 	.short	0x0009
        /*0052*/ 	.short	0x0048
        /*0054*/ 	.byte	0x00, 0xf0, 0x11, 0x00


	//----- nvinfo : EIATTR_KPARAM_INFO
	.align		4
.L_19:
        /*0058*/ 	.byte	0x04, 0x17
        /*005a*/ 	.short	(.L_21 - .L_20)
.L_20:
        /*005c*/ 	.word	0x00000000
        /*0060*/ 	.short	0x0008
        /*0062*/ 	.short	0x0040
        /*0064*/ 	.byte	0x00, 0xf4, 0x21, 0x00


	//----- nvinfo : EIATTR_KPARAM_INFO
	.align		4
.L_21:
        /*0068*/ 	.byte	0x04, 0x17
        /*006a*/ 	.short	(.L_23 - .L_22)
.L_22:
        /*006c*/ 	.word	0x00000000
        /*0070*/ 	.short	0x0007
        /*0072*/ 	.short	0x0038
        /*0074*/ 	.byte	0x00, 0xf4, 0x21, 0x00


	//----- nvinfo : EIATTR_KPARAM_INFO
	.align		4
.L_23:
        /*0078*/ 	.byte	0x04, 0x17
        /*007a*/ 	.short	(.L_25 - .L_24)
.L_24:
        /*007c*/ 	.word	0x00000000
        /*0080*/ 	.short	0x0006
        /*0082*/ 	.short	0x0030
        /*0084*/ 	.byte	0x00, 0xf4, 0x21, 0x00


	//----- nvinfo : EIATTR_KPARAM_INFO
	.align		4
.L_25:
        /*0088*/ 	.byte	0x04, 0x17
        /*008a*/ 	.short	(.L_27 - .L_26)
.L_26:
        /*008c*/ 	.word	0x00000000
        /*0090*/ 	.short	0x0005
        /*0092*/ 	.short	0x0028
        /*0094*/ 	.byte	0x00, 0xf0, 0x11, 0x00


	//----- nvinfo : EIATTR_KPARAM_INFO
	.align		4
.L_27:
        /*0098*/ 	.byte	0x04, 0x17
        /*009a*/ 	.short	(.L_29 - .L_28)
.L_28:
        /*009c*/ 	.word	0x00000000
        /*00a0*/ 	.short	0x0004
        /*00a2*/ 	.short	0x0020
        /*00a4*/ 	.byte	0x00, 0xf4, 0x21, 0x00


	//----- nvinfo : EIATTR_KPARAM_INFO
	.align		4
.L_29:
        /*00a8*/ 	.byte	0x04, 0x17
        /*00aa*/ 	.short	(.L_31 - .L_30)
.L_30:
        /*00ac*/ 	.word	0x00000000
        /*00b0*/ 	.short	0x0003
        /*00b2*/ 	.short	0x0018
        /*00b4*/ 	.byte	0x00, 0xf0, 0x11, 0x00


	//----- nvinfo : EIATTR_KPARAM_INFO
	.align		4
.L_31:
        /*00b8*/ 	.byte	0x04, 0x17
        /*00ba*/ 	.short	(.L_33 - .L_32)
.L_32:
        /*00bc*/ 	.word	0x00000000
        /*00c0*/ 	.short	0x0002
        /*00c2*/ 	.short	0x0010
        /*00c4*/ 	.byte	0x00, 0xf4, 0x21, 0x00


	//----- nvinfo : EIATTR_KPARAM_INFO
	.align		4
.L_33:
        /*00c8*/ 	.byte	0x04, 0x17
        /*00ca*/ 	.short	(.L_35 - .L_34)
.L_34:
        /*00cc*/ 	.word	0x00000000
        /*00d0*/ 	.short	0x0001
        /*00d2*/ 	.short	0x0008
        /*00d4*/ 	.byte	0x00, 0xf0, 0x11, 0x00


	//----- nvinfo : EIATTR_KPARAM_INFO
	.align		4
.L_35:
        /*00d8*/ 	.byte	0x04, 0x17
        /*00da*/ 	.short	(.L_37 - .L_36)
.L_36:
        /*00dc*/ 	.word	0x00000000
        /*00e0*/ 	.short	0x0000
        /*00e2*/ 	.short	0x0000
        /*00e4*/ 	.byte	0x00, 0xf4, 0x21, 0x00


	//----- nvinfo : EIATTR_MAXREG_COUNT
	.align		4
.L_37:
        /*00e8*/ 	.byte	0x03, 0x1b
        /*00ea*/ 	.short	0x00ff


	//----- nvinfo : EIATTR_COOP_GROUP_MASK_REGIDS
	.align		4
        /*00ec*/ 	.byte	0x04, 0x29
        /*00ee*/ 	.short	(.L_39 - .L_38)


	//   ....[0]....
.L_38:
        /*00f0*/ 	.word	0xffffffff


	//   ....[1]....
        /*00f4*/ 	.word	0xffffffff


	//   ....[2]....
        /*00f8*/ 	.word	0xffffffff


	//   ....[3]....
        /*00fc*/ 	.word	0xffffffff


	//   ....[4]....
        /*0100*/ 	.word	0xffffffff


	//   ....[5]....
        /*0104*/ 	.word	0xffffffff


	//   ....[6]....
        /*0108*/ 	.word	0xffffffff


	//   ....[7]....
        /*010c*/ 	.word	0xffffffff


	//----- nvinfo : EIATTR_COOP_GROUP_INSTR_OFFSETS
	.align		4
.L_39:
        /*0110*/ 	.byte	0x04, 0x28
        /*0112*/ 	.short	(.L_41 - .L_40)


	//   ....[0]....
.L_40:
        /*0114*/ 	.word	0x000008c0


	//   ....[1]....
        /*0118*/ 	.word	0x00000920


	//   ....[2]....
        /*011c*/ 	.word	0x00000940


	//   ....[3]....
        /*0120*/ 	.word	0x00000960


	//   ....[4]....
        /*0124*/ 	.word	0x00000980


	//   ....[5]....
        /*0128*/ 	.word	0x000009f0


	//   ....[6]....
        /*012c*/ 	.word	0x00000a10


	//   ....[7]....
        /*0130*/ 	.word	0x00000a40


	//----- nvinfo : EIATTR_EXIT_INSTR_OFFSETS
	.align		4
.L_41:
        /*0134*/ 	.byte	0x04, 0x1c
        /*0136*/ 	.short	(.L_43 - .L_42)


	//   ....[0]....
.L_42:
        /*0138*/ 	.word	0x00001100


	//   ....[1]....
        /*013c*/ 	.word	0x00001130


	//----- nvinfo : EIATTR_REQNTID
	.align		4
.L_43:
        /*0140*/ 	.byte	0x04, 0x10
        /*0142*/ 	.short	(.L_45 - .L_44)
.L_44:
        /*0144*/ 	.word	0x00000100
        /*0148*/ 	.word	0x00000001
        /*014c*/ 	.word	0x00000001
.L_45:


//--------------------- .nv.callgraph             --------------------------
	.section	.nv.callgraph,"",@"SHT_CUDA_CALLGRAPH"
	.align	4
	.sectionentsize	8
	.align		4
        /*0000*/ 	.word	0x00000000
	.align		4
        /*0004*/ 	.word	0xffffffff
	.align		4
        /*0008*/ 	.word	0x00000000
	.align		4
        /*000c*/ 	.word	0xfffffffe
	.align		4
        /*0010*/ 	.word	0x00000000
	.align		4
        /*0014*/ 	.word	0xfffffffd
	.align		4
        /*0018*/ 	.word	0x00000000
	.align		4
        /*001c*/ 	.word	0xfffffffc


//--------------------- .nv.rel.action            --------------------------
	.section	.nv.rel.action,"",@"SHT_CUDA_RELOCINFO"
	.align	8
	.sectionentsize	8
        /*0000*/ 	.byte	0x73, 0x00, 0x00, 0x00, 0x00, 0x00, 0x00, 0x00, 0x00, 0x00, 0x00, 0x11, 0x25, 0x00, 0x05, 0x36


//--------------------- .nv.constant0._rms_norm_backward_kernel --------------------------
	.section	.nv.constant0._rms_norm_backward_kernel,"a",@progbits
	.sectionflags	@""
	.align	4
.nv.constant0._rms_norm_backward_kernel:
	.zero		440


//--------------------- .text._rms_norm_backward_kernel --------------------------
	.section	.text._rms_norm_backward_kernel,"ax",@progbits
	.sectionflags	@"SHF_BARRIERS=1"
	.sectioninfo	@"SHI_REGISTERS=63"
	.align	128
        .global         _rms_norm_backward_kernel
        .type           _rms_norm_backward_kernel,@function
        .size           _rms_norm_backward_kernel,(.L_x_3 - _rms_norm_backward_kernel)
        .other          _rms_norm_backward_kernel,@"STO_CUDA_ENTRY STV_DEFAULT"
_rms_norm_backward_kernel:
.text._rms_norm_backward_kernel:
[----:B------:R-:W-:Y:S02]  /*0000*/  MOV R1, c[0x0][0x28] ;  /* 0x00000a0000017a02 */ /* 0x000fe40000000f00 */
[----:B------:R-:W0:Y:S01]  /*0010*/  S2R R3, SR_TID.X ;  /* 0x0000000000037919 */ /* 0x000e220000002100 */
[----:B------:R-:W-:Y:S01]  /*0020*/  IMAD.MOV.U32 R7, RZ, RZ, 0x2 ;  /* 0x00000002ff077424 */ /* 0x000fe200078e00ff */
[----:B------:R-:W-:Y:S01]  /*0030*/  CS2R R8, SRZ ;  /* 0x0000000000087805 */ /* 0x000fe2000001ff00 */
[----:B------:R-:W-:Y:S01]  /*0040*/  CS2R R10, SRZ ;  /* 0x00000000000a7805 */ /* 0x000fe2000001ff00 */
[----:B------:R-:W-:Y:S01]  /*0050*/  ULDC.64 UR4, c[0x0][0x118] ;  /* 0x0000460000047ab9 */ /* 0x000fe20000000a00 */
[----:B0-----:R-:W-:-:S04]  /*0060*/  SHF.L.U32 R0, R3, 0x3, RZ ;  /* 0x0000000303007819 */ /* 0x001fc800000006ff */
[----:B------:R-:W-:-:S04]  /*0070*/  LOP3.LUT R0, R0, 0x7f8, RZ, 0xc0, !PT ;  /* 0x000007f800007812 */ /* 0x000fc800078ec0ff */
[C---:B------:R-:W-:Y:S01]  /*0080*/  ISETP.GE.AND P1, PT, R0.reuse, c[0x0][0x1b0], PT ;  /* 0x00006c0000007a0c */ /* 0x040fe20003f26270 */
[----:B------:R-:W-:-:S12]  /*0090*/  IMAD.WIDE.U32 R6, R0, R7, c[0x0][0x190] ;  /* 0x0000640000067625 */ /* 0x000fd800078e0007 */
[----:B------:R-:W2:Y:S01]  /*00a0*/  @!P1 LDG.E.128 R8, [R6.64] ;  /* 0x0000000406089981 */ /* 0x000ea2000c1e1d00 */
[----:B------:R-:W-:Y:S01]  /*00b0*/  CS2R R16, SRZ ;  /* 0x0000000000107805 */ /* 0x000fe2000001ff00 */
[----:B------:R-:W-:Y:S01]  /*00c0*/  CS2R R18, SRZ ;  /* 0x0000000000127805 */ /* 0x000fe2000001ff00 */
[----:B------:R-:W-:Y:S01]  /*00d0*/  CS2R R28, SRZ ;  /* 0x00000000001c7805 */ /* 0x000fe2000001ff00 */
[----:B------:R-:W0:Y:S01]  /*00e0*/  S2R R4, SR_CTAID.X ;  /* 0x0000000000047919 */ /* 0x000e220000002500 */
[----:B------:R-:W-:Y:S01]  /*00f0*/  CS2R R30, SRZ ;  /* 0x00000000001e7805 */ /* 0x000fe2000001ff00 */
[----:B0-----:R-:W-:-:S05]  /*0100*/  IMAD R32, R4, 0x17, RZ ;  /* 0x0000001704207824 */ /* 0x001fca00078e02ff */
[----:B------:R-:W-:-:S04]  /*0110*/  IADD3 R0, R32, 0x17, RZ ;  /* 0x0000001720007810 */ /* 0x000fc80007ffe0ff */
[----:B------:R-:W-:-:S04]  /*0120*/  IMNMX R5, R0, c[0x0][0x1ac], PT ;  /* 0x00006b0000057a17 */ /* 0x000fc80003800200 */
[----:B------:R-:W-:Y:S02]  /*0130*/  ISETP.GT.AND P0, PT, R5, R32, PT ;  /* 0x000000200500720c */ /* 0x000fe40003f04270 */
[----:B--2---:R-:W-:Y:S02]  /*0140*/  SEL R14, R8, RZ, !P1 ;  /* 0x000000ff080e7207 */ /* 0x004fe40004800000 */
[----:B------:R-:W-:Y:S02]  /*0150*/  SEL R20, R9, RZ, !P1 ;  /* 0x000000ff09147207 */ /* 0x000fe40004800000 */
[----:B------:R-:W-:Y:S02]  /*0160*/  SEL R24, R10, RZ, !P1 ;  /* 0x000000ff0a187207 */ /* 0x000fe40004800000 */
[----:B------:R-:W-:-:S05]  /*0170*/  SEL R25, R11, RZ, !P1 ;  /* 0x000000ff0b197207 */ /* 0x000fca0004800000 */
[----:B------:R-:W-:Y:S05]  /*0180*/  @!P0 BRA `(.L_x_0) ;  /* 0x00000e5000008947 */ /* 0x000fea0003800000 */
[----:B------:R-:W-:Y:S01]  /*0190*/  I2FP.F32.S32 R6, c[0x0][0x1b0] ;  /* 0x00006c0000067a45 */ /* 0x000fe20000201400 */
[C---:B------:R-:W-:Y:S01]  /*01a0*/  IMAD R11, R32.reuse, c[0x0][0x188], RZ ;  /* 0x00006200200b7a24 */ /* 0x040fe200078e02ff */
[----:B------:R-:W-:Y:S01]  /*01b0*/  MOV R15, 0x3e800000 ;  /* 0x3e800000000f7802 */ /* 0x000fe20000000f00 */
[----:B------:R-:W-:Y:S01]  /*01c0*/  IMAD R13, R32, c[0x0][0x178], RZ ;  /* 0x00005e00200d7a24 */ /* 0x000fe200078e02ff */
[----:B------:R-:W-:Y:S01]  /*01d0*/  FSETP.GT.AND P2, PT, |R6|, 8.50705917302346158658e+37, PT ;  /* 0x7e8000000600780b */ /* 0x000fe20003f44200 */
[----:B------:R-:W-:Y:S01]  /*01e0*/  IMAD R7, R32, c[0x0][0x168], RZ ;  /* 0x00005a0020077a24 */ /* 0x000fe200078e02ff */
[----:B------:R-:W-:Y:S01]  /*01f0*/  FSETP.GEU.AND P0, PT, |R6|, 1.175494350822287508e-38, PT ;  /* 0x008000000600780b */ /* 0x000fe20003f0e200 */
[----:B------:R-:W-:Y:S01]  /*0200*/  IMAD.MOV.U32 R33, RZ, RZ, 0x4 ;  /* 0x00000004ff217424 */ /* 0x000fe200078e00ff */
[----:B------:R-:W-:Y:S01]  /*0210*/  LOP3.LUT R8, R3, 0xff, RZ, 0xc0, !PT ;  /* 0x000000ff03087812 */ /* 0x000fe200078ec0ff */
[----:B------:R-:W-:Y:S01]  /*0220*/  IMAD.U32 R18, R20, 0x10000, RZ ;  /* 0x0001000014127824 */ /* 0x000fe200078e00ff */
[----:B------:R-:W-:-:S02]  /*0230*/  FSEL R15, R15, 1, P2 ;  /* 0x3f8000000f0f7808 */ /* 0x000fc40001000000 */
[----:B------:R-:W-:Y:S01]  /*0240*/  PRMT R2, R14, 0x7632, R2 ;  /* 0x000076320e027816 */ /* 0x000fe20000000002 */
[----:B------:R-:W-:Y:S01]  /*0250*/  IMAD.WIDE.U32 R8, R8, 0x10, RZ ;  /* 0x0000001008087825 */ /* 0x000fe200078e00ff */
[----:B------:R-:W-:Y:S02]  /*0260*/  PRMT R16, R24, 0x7632, R16 ;  /* 0x0000763218107816 */ /* 0x000fe40000000010 */
[----:B------:R-:W-:Y:S01]  /*0270*/  PRMT R17, R25, 0x7632, R17 ;  /* 0x0000763219117816 */ /* 0x000fe20000000011 */
[----:B------:R-:W-:Y:S01]  /*0280*/  @P2 FMUL R6, R6, 0.25 ;  /* 0x3e80000006062820 */ /* 0x000fe20000400000 */
[----:B------:R-:W-:Y:S01]  /*0290*/  IADD3 R5, -R32, R5, RZ ;  /* 0x0000000520057210 */ /* 0x000fe20007ffe1ff */
[----:B------:R-:W-:Y:S01]  /*02a0*/  @!P0 FMUL R15, R15, 16777216 ;  /* 0x4b8000000f0f8820 */ /* 0x000fe20000400000 */
[----:B------:R-:W-:Y:S01]  /*02b0*/  IMAD.WIDE R10, R11, 0x2, R8 ;  /* 0x000000020b0a7825 */ /* 0x000fe200078e0208 */
[----:B------:R-:W-:Y:S01]  /*02c0*/  @!P0 FMUL R6, R6, 16777216 ;  /* 0x4b80000006068820 */ /* 0x000fe20000400000 */
[----:B------:R-:W-:-:S02]  /*02d0*/  SHF.L.U32 R14, R14, 0x10, RZ ;  /* 0x000000100e0e7819 */ /* 0x000fc400000006ff */
[--C-:B------:R-:W-:Y:S01]  /*02e0*/  IMAD.WIDE R12, R13, 0x2, R8.reuse ;  /* 0x000000020d0c7825 */ /* 0x100fe200078e0208 */
[----:B------:R-:W-:Y:S02]  /*02f0*/  IADD3 R36, P2, R10, c[0x0][0x180], RZ ;  /* 0x000060000a247a10 */ /* 0x000fe40007f5e0ff */
[----:B------:R-:W0:Y:S01]  /*0300*/  MUFU.RCP R6, R6 ;  /* 0x0000000600067308 */ /* 0x000e220000001000 */
[----:B------:R-:W-:Y:S01]  /*0310*/  IMAD.WIDE R8, R7, 0x2, R8 ;  /* 0x0000000207087825 */ /* 0x000fe200078e0208 */
[----:B------:R-:W-:Y:S01]  /*0320*/  IADD3 R0, P3, R12, c[0x0][0x170], RZ ;  /* 0x00005c000c007a10 */ /* 0x000fe20007f7e0ff */
[----:B------:R-:W-:Y:S01]  /*0330*/  FADD R14, R14, c[0x0][0x1b4] ;  /* 0x00006d000e0e7621 */ /* 0x000fe20000000000 */
[----:B------:R-:W-:Y:S01]  /*0340*/  SHF.L.U32 R24, R24, 0x10, RZ ;  /* 0x0000001018187819 */ /* 0x000fe200000006ff */
[----:B------:R-:W-:Y:S01]  /*0350*/  IMAD.WIDE R32, R32, R33, c[0x0][0x198] ;  /* 0x0000660020207625 */ /* 0x000fe200078e0221 */
[----:B------:R-:W-:Y:S02]  /*0360*/  IADD3 R34, P4, R8, c[0x0][0x160], RZ ;  /* 0x0000580008227a10 */ /* 0x000fe40007f9e0ff */
[----:B------:R-:W-:Y:S01]  /*0370*/  SHF.L.U32 R25, R25, 0x10, RZ ;  /* 0x0000001019197819 */ /* 0x000fe200000006ff */
[----:B------:R-:W-:Y:S01]  /*0380*/  FADD R24, R24, c[0x0][0x1b4] ;  /* 0x00006d0018187621 */ /* 0x000fe20000000000 */
[----:B------:R-:W-:-:S02]  /*0390*/  SHF.L.U32 R2, R2, 0x10, RZ ;  /* 0x0000001002027819 */ /* 0x000fc400000006ff */
[----:B------:R-:W-:Y:S01]  /*03a0*/  SHF.L.U32 R16, R16, 0x10, RZ ;  /* 0x0000001010107819 */ /* 0x000fe200000006ff */
[----:B------:R-:W-:Y:S01]  /*03b0*/  FADD R25, R25, c[0x0][0x1b4] ;  /* 0x00006d0019197621 */ /* 0x000fe20000000000 */
[----:B------:R-:W-:Y:S01]  /*03c0*/  SHF.L.U32 R17, R17, 0x10, RZ ;  /* 0x0000001011117819 */ /* 0x000fe200000006ff */
[----:B------:R-:W-:Y:S01]  /*03d0*/  FADD R27, R2, c[0x0][0x1b4] ;  /* 0x00006d00021b7621 */ /* 0x000fe20000000000 */
[----:B0-----:R-:W-:Y:S01]  /*03e0*/  FFMA R6, R6, -R15, RZ ;  /* 0x8000000f06067223 */ /* 0x001fe200000000ff */
[----:B------:R-:W-:Y:S01]  /*03f0*/  PRMT R15, R20, 0x7632, R15 ;  /* 0x00007632140f7816 */ /* 0x000fe2000000000f */
[----:B------:R-:W-:Y:S01]  /*0400*/  FADD R29, R16, c[0x0][0x1b4] ;  /* 0x00006d00101d7621 */ /* 0x000fe20000000000 */
[----:B------:R-:W-:Y:S01]  /*0410*/  LOP3.LUT P0, RZ, R3, 0x7, RZ, 0xc0, !PT ;  /* 0x0000000703ff7812 */ /* 0x000fe2000780c0ff */
[----:B------:R-:W-:Y:S01]  /*0420*/  FADD R30, R17, c[0x0][0x1b4] ;  /* 0x00006d00111e7621 */ /* 0x000fe20000000000 */
[----:B------:R-:W-:Y:S01]  /*0430*/  SHF.R.U32.HI R26, RZ, 0x3, R3 ;  /* 0x00000003ff1a7819 */ /* 0x000fe20000011603 */
[----:B------:R-:W-:Y:S01]  /*0440*/  IMAD.U32 R28, R15, 0x10000, RZ ;  /* 0x000100000f1c7824 */ /* 0x000fe200078e00ff */
[----:B------:R-:W-:Y:S01]  /*0450*/  MOV R7, R33 ;  /* 0x0000002100077202 */ /* 0x000fe20000000f00 */
[----:B------:R-:W-:Y:S01]  /*0460*/  IMAD.MOV.U32 R33, RZ, RZ, RZ ;  /* 0x000000ffff217224 */ /* 0x000fe200078e00ff */
[----:B------:R-:W-:Y:S01]  /*0470*/  IADD3.X R37, R11, c[0x0][0x184], RZ, P2, !PT ;  /* 0x000061000b257a10 */ /* 0x000fe200017fe4ff */
[----:B------:R-:W-:Y:S01]  /*0480*/  FADD R15, R18, c[0x0][0x1b4] ;  /* 0x00006d00120f7621 */ /* 0x000fe20000000000 */
[----:B------:R-:W-:Y:S01]  /*0490*/  IADD3.X R39, R13, c[0x0][0x174], RZ, P3, !PT ;  /* 0x00005d000d277a10 */ /* 0x000fe20001ffe4ff */
[----:B------:R-:W-:Y:S01]  /*04a0*/  CS2R R10, SRZ ;  /* 0x00000000000a7805 */ /* 0x000fe2000001ff00 */
[----:B------:R-:W-:Y:S01]  /*04b0*/  IADD3.X R35, R9, c[0x0][0x164], RZ, P4, !PT ;  /* 0x0000590009237a10 */ /* 0x000fe200027fe4ff */
[----:B------:R-:W-:Y:S01]  /*04c0*/  CS2R R12, SRZ ;  /* 0x00000000000c7805 */ /* 0x000fe2000001ff00 */
[C---:B------:R-:W-:Y:S01]  /*04d0*/  ISETP.GE.AND P2, PT, R3.reuse, 0x8, PT ;  /* 0x000000080300780c */ /* 0x040fe20003f46270 */
[----:B------:R-:W-:Y:S01]  /*04e0*/  CS2R R8, SRZ ;  /* 0x0000000000087805 */ /* 0x000fe2000001ff00 */
[----:B------:R-:W-:Y:S01]  /*04f0*/  MOV R31, RZ ;  /* 0x000000ff001f7202 */ /* 0x000fe20000000f00 */
[----:B------:R-:W-:Y:S01]  /*0500*/  FADD R28, R28, c[0x0][0x1b4] ;  /* 0x00006d001c1c7621 */ /* 0x000fe20000000000 */
[----:B------:R-:W-:-:S02]  /*0510*/  ISETP.LT.AND P0, PT, R3, 0x8, !P0 ;  /* 0x000000080300780c */ /* 0x000fc40004701270 */
[----:B------:R-:W-:Y:S02]  /*0520*/  LOP3.LUT R26, R26, 0x1c, RZ, 0xc0, !PT ;  /* 0x0000001c1a1a7812 */ /* 0x000fe400078ec0ff */
.L_x_1:
[----:B------:R-:W-:Y:S01]  /*0530*/  CS2R R16, SRZ ;  /* 0x0000000000107805 */ /* 0x000fe2000001ff00 */
[----:B------:R-:W-:Y:S01]  /*0540*/  CS2R R18, SRZ ;  /* 0x0000000000127805 */ /* 0x000fe2000001ff00 */
[----:B------:R-:W-:Y:S01]  /*0550*/  CS2R R20, SRZ ;  /* 0x0000000000147805 */ /* 0x000fe2000001ff00 */
[----:B------:R-:W-:-:S04]  /*0560*/  CS2R R22, SRZ ;  /* 0x0000000000167805 */ /* 0x000fc8000001ff00 */
[----:B------:R-:W2:Y:S04]  /*0570*/  @!P1 LDG.E.128 R16, [R34.64] ;  /* 0x0000000422109981 */ /* 0x000ea8000c1e1d00 */
[----:B------:R-:W3:Y:S01]  /*0580*/  @!P1 LDG.E.128 R20, [R36.64] ;  /* 0x0000000424149981 */ /* 0x000ee2000c1e1d00 */
[----:B------:R-:W-:Y:S02]  /*0590*/  LOP3.LUT P3, RZ, R3, 0x1f, RZ, 0xc0, !PT ;  /* 0x0000001f03ff7812 */ /* 0x000fe4000786c0ff */
[----:B--2---:R-:W-:Y:S02]  /*05a0*/  SEL R16, R16, RZ, !P1 ;  /* 0x000000ff10107207 */ /* 0x004fe40004800000 */
[----:B------:R-:W-:Y:S02]  /*05b0*/  SEL R40, R17, RZ, !P1 ;  /* 0x000000ff11287207 */ /* 0x000fe40004800000 */
[----:B---3--:R-:W-:Y:S01]  /*05c0*/  SEL R49, R20, RZ, !P1 ;  /* 0x000000ff14317207 */ /* 0x008fe20004800000 */
[C---:B------:R-:W-:Y:S01]  /*05d0*/  IMAD.U32 R45, R16.reuse, 0x10000, RZ ;  /* 0x00010000102d7824 */ /* 0x040fe200078e00ff */
[----:B------:R-:W-:-:S02]  /*05e0*/  PRMT R17, R16, 0x7632, R17 ;  /* 0x0000763210117816 */ /* 0x000fc40000000011 */
[----:B------:R-:W-:Y:S02]  /*05f0*/  SEL R43, R22, RZ, !P1 ;  /* 0x000000ff162b7207 */ /* 0x000fe40004800000 */
[C---:B------:R-:W-:Y:S01]  /*0600*/  PRMT R22, R49.reuse, 0x7632, R22 ;  /* 0x0000763231167816 */ /* 0x040fe20000000016 */
[----:B------:R-:W-:Y:S01]  /*0610*/  IMAD.U32 R49, R49, 0x10000, RZ ;  /* 0x0001000031317824 */ /* 0x000fe200078e00ff */
[----:B------:R-:W-:Y:S02]  /*0620*/  SHF.L.U32 R44, R17, 0x10, RZ ;  /* 0x00000010112c7819 */ /* 0x000fe400000006ff */
[----:B------:R-:W-:Y:S02]  /*0630*/  SHF.L.U32 R22, R22, 0x10, RZ ;  /* 0x0000001016167819 */ /* 0x000fe400000006ff */
[----:B------:R-:W-:Y:S01]  /*0640*/  SEL R50, R21, RZ, !P1 ;  /* 0x000000ff15327207 */ /* 0x000fe20004800000 */
[----:B------:R-:W-:Y:S01]  /*0650*/  FMUL R47, R27, R44 ;  /* 0x0000002c1b2f7220 */ /* 0x000fe20000400000 */
[----:B------:R-:W-:Y:S01]  /*0660*/  PRMT R42, R40, 0x7632, R42 ;  /* 0x00007632282a7816 */ /* 0x000fe2000000002a */
[----:B------:R-:W-:Y:S01]  /*0670*/  FMUL R44, R14, R45 ;  /* 0x0000002d0e2c7220 */ /* 0x000fe20000400000 */
[----:B------:R-:W-:Y:S01]  /*0680*/  SHF.L.U32 R46, R40, 0x10, RZ ;  /* 0x00000010282e7819 */ /* 0x000fe200000006ff */
[----:B------:R-:W-:Y:S01]  /*0690*/  FMUL R48, R22, R47 ;  /* 0x0000002f16307220 */ /* 0x000fe20000400000 */
[----:B------:R-:W-:-:S02]  /*06a0*/  PRMT R56, R50, 0x7632, R56 ;  /* 0x0000763232387816 */ /* 0x000fc40000000038 */
[----:B------:R-:W-:Y:S01]  /*06b0*/  SEL R18, R18, RZ, !P1 ;  /* 0x000000ff12127207 */ /* 0x000fe20004800000 */
[----:B------:R-:W-:Y:S01]  /*06c0*/  FMUL R17, R15, R46 ;  /* 0x0000002e0f117220 */ /* 0x000fe20000400000 */
[----:B------:R-:W-:Y:S01]  /*06d0*/  SHF.L.U32 R50, R50, 0x10, RZ ;  /* 0x0000001032327819 */ /* 0x000fe200000006ff */
[----:B------:R-:W-:Y:S01]  /*06e0*/  FFMA R51, R49, R44, R48 ;  /* 0x0000002c31337223 */ /* 0x000fe20000000030 */
[----:B------:R-:W-:Y:S01]  /*06f0*/  SHF.L.U32 R45, R42, 0x10, RZ ;  /* 0x000000102a2d7819 */ /* 0x000fe200000006ff */
[C---:B------:R-:W-:Y:S01]  /*0700*/  IMAD.U32 R41, R18.reuse, 0x10000, RZ ;  /* 0x0001000012297824 */ /* 0x040fe200078e00ff */
[----:B------:R-:W-:Y:S01]  /*0710*/  PRMT R21, R18, 0x7632, R21 ;  /* 0x0000763212157816 */ /* 0x000fe20000000015 */
[----:B------:R-:W-:Y:S01]  /*0720*/  IMAD.U32 R56, R56, 0x10000, RZ ;  /* 0x0001000038387824 */ /* 0x000fe200078e00ff */
[----:B------:R-:W-:Y:S01]  /*0730*/  FFMA R51, R50, R17, R51 ;  /* 0x0000001132337223 */ /* 0x000fe20000000033 */
[----:B------:R-:W-:Y:S01]  /*0740*/  FMUL R45, R28, R45 ;  /* 0x0000002d1c2d7220 */ /* 0x000fe20000400000 */
[----:B------:R-:W-:Y:S01]  /*0750*/  PRMT R52, R43, 0x7632, R52 ;  /* 0x000076322b347816 */ /* 0x000fe20000000034 */
[----:B------:R-:W-:Y:S01]  /*0760*/  FMUL R42, R24, R41 ;  /* 0x00000029182a7220 */ /* 0x000fe20000400000 */
[----:B------:R-:W-:Y:S01]  /*0770*/  SEL R19, R19, RZ, !P1 ;  /* 0x000000ff13137207 */ /* 0x000fe20004800000 */
[----:B------:R-:W-:Y:S01]  /*0780*/  FFMA R48, R56, R45, R51 ;  /* 0x0000002d38307223 */ /* 0x000fe20000000033 */
[----:B------:R-:W-:-:S02]  /*0790*/  SHF.L.U32 R43, R43, 0x10, RZ ;  /* 0x000000102b2b7819 */ /* 0x000fc400000006ff */
[----:B------:R-:W-:Y:S02]  /*07a0*/  SHF.L.U32 R46, R21, 0x10, RZ ;  /* 0x00000010152e7819 */ /* 0x000fe400000006ff */
[----:B------:R-:W-:Y:S01]  /*07b0*/  SEL R23, R23, RZ, !P1 ;  /* 0x000000ff17177207 */ /* 0x000fe20004800000 */
[----:B------:R-:W-:Y:S01]  /*07c0*/  FFMA R21, R43, R42, R48 ;  /* 0x0000002a2b157223 */ /* 0x000fe20000000030 */
[----:B------:R-:W-:Y:S01]  /*07d0*/  PRMT R20, R19, 0x7632, R20 ;  /* 0x0000763213147816 */ /* 0x000fe20000000014 */
[----:B------:R-:W-:Y:S01]  /*07e0*/  FMUL R41, R29, R46 ;  /* 0x0000002e1d297220 */ /* 0x000fe20000400000 */
[----:B------:R-:W-:Y:S01]  /*07f0*/  SHF.L.U32 R38, R19, 0x10, RZ ;  /* 0x0000001013267819 */ /* 0x000fe200000006ff */
[C---:B------:R-:W-:Y:S01]  /*0800*/  IMAD.U32 R46, R23.reuse, 0x10000, RZ ;  /* 0x00010000172e7824 */ /* 0x040fe200078e00ff */
[----:B------:R-:W-:Y:S02]  /*0810*/  SHF.L.U32 R52, R52, 0x10, RZ ;  /* 0x0000001034347819 */ /* 0x000fe400000006ff */
[----:B------:R-:W-:Y:S01]  /*0820*/  PRMT R54, R23, 0x7632, R54 ;  /* 0x0000763217367816 */ /* 0x000fe20000000036 */
[----:B------:R-:W-:Y:S01]  /*0830*/  FMUL R23, R25, R38 ;  /* 0x0000002619177220 */ /* 0x000fe20000400000 */
[----:B------:R-:W-:Y:S01]  /*0840*/  SHF.L.U32 R51, R20, 0x10, RZ ;  /* 0x0000001014337819 */ /* 0x000fe200000006ff */
[----:B------:R-:W-:Y:S01]  /*0850*/  FFMA R21, R52, R41, R21 ;  /* 0x0000002934157223 */ /* 0x000fe20000000015 */
[----:B------:R-:W-:-:S02]  /*0860*/  SHF.L.U32 R54, R54, 0x10, RZ ;  /* 0x0000001036367819 */ /* 0x000fc400000006ff */
[----:B------:R-:W-:Y:S01]  /*0870*/  MOV R20, R32 ;  /* 0x0000002000147202 */ /* 0x000fe20000000f00 */
[----:B------:R-:W-:Y:S01]  /*0880*/  FMUL R51, R30, R51 ;  /* 0x000000331e337220 */ /* 0x000fe20000400000 */
[----:B------:R-:W-:-:S04]  /*0890*/  FFMA R21, R46, R23, R21 ;  /* 0x000000172e157223 */ /* 0x000fc80000000015 */
[----:B------:R-:W-:Y:S01]  /*08a0*/  FFMA R38, R54, R51, R21 ;  /* 0x0000003336267223 */ /* 0x000fe20000000015 */
[----:B------:R-:W-:-:S04]  /*08b0*/  IMAD.MOV.U32 R21, RZ, RZ, R7 ;  /* 0x000000ffff157224 */ /* 0x000fc800078e0007 */
[----:B------:R-:W0:Y:S04]  /*08c0*/  SHFL.BFLY PT, R55, R38, 0x10, 0x1f ;  /* 0x0e001f0026377f89 */ /* 0x000e2800000e0000 */
[----:B------:R1:W2:Y:S01]  /*08d0*/  LDG.E R53, [R20.64] ;  /* 0x0000000414357981 */ /* 0x0002a2000c1e1900 */
[----:B------:R-:W-:-:S03]  /*08e0*/  IADD3 R5, R5, -0x1, RZ ;  /* 0xffffffff05057810 */ /* 0x000fc60007ffe0ff */
[----:B------:R-:W-:Y:S01]  /*08f0*/  BAR.SYNC.DEFER_BLOCKING 0x0 ;  /* 0x0000000000007b1d */ /* 0x000fe20000010000 */
[----:B------:R-:W-:Y:S01]  /*0900*/  ISETP.NE.AND P4, PT, R5, RZ, PT ;  /* 0x000000ff0500720c */ /* 0x000fe20003f85270 */
[----:B0-----:R-:W-:-:S05]  /*0910*/  FADD R55, R38, R55 ;  /* 0x0000003726377221 */ /* 0x001fca0000000000 */
[----:B------:R-:W0:Y:S02]  /*0920*/  SHFL.BFLY PT, R48, R55, 0x8, 0x1f ;  /* 0x0d001f0037307f89 */ /* 0x000e2400000e0000 */
[----:B0-----:R-:W-:-:S05]  /*0930*/  FADD R48, R55, R48 ;  /* 0x0000003037307221 */ /* 0x001fca0000000000 */
[----:B------:R-:W0:Y:S02]  /*0940*/  SHFL.BFLY PT, R57, R48, 0x4, 0x1f ;  /* 0x0c801f0030397f89 */ /* 0x000e2400000e0000 */
[----:B0-----:R-:W-:-:S05]  /*0950*/  FADD R57, R48, R57 ;  /* 0x0000003930397221 */ /* 0x001fca0000000000 */
[----:B------:R-:W0:Y:S02]  /*0960*/  SHFL.BFLY PT, R58, R57, 0x2, 0x1f ;  /* 0x0c401f00393a7f89 */ /* 0x000e2400000e0000 */
[----:B0-----:R-:W-:-:S05]  /*0970*/  FADD R58, R57, R58 ;  /* 0x0000003a393a7221 */ /* 0x001fca0000000000 */
[----:B------:R-:W0:Y:S02]  /*0980*/  SHFL.BFLY PT, R59, R58, 0x1, 0x1f ;  /* 0x0c201f003a3b7f89 */ /* 0x000e2400000e0000 */
[----:B0-----:R-:W-:-:S05]  /*0990*/  FADD R59, R58, R59 ;  /* 0x0000003b3a3b7221 */ /* 0x001fca0000000000 */
[----:B------:R-:W-:Y:S04]  /*09a0*/  @!P3 STS [R26], R59 ;  /* 0x0000003b1a00b388 */ /* 0x000fe80000000800 */
[----:B------:R-:W-:Y:S01]  /*09b0*/  BAR.SYNC.DEFER_BLOCKING 0x0 ;  /* 0x0000000000007b1d */ /* 0x000fe20000010000 */
[----:B------:R-:W-:-:S04]  /*09c0*/  IADD3 R32, P3, R32, 0x4, RZ ;  /* 0x0000000420207810 */ /* 0x000fc80007f7e0ff */
[----:B------:R-:W-:Y:S01]  /*09d0*/  IADD3.X R7, RZ, R7, RZ, P3, !PT ;  /* 0x00000007ff077210 */ /* 0x000fe20001ffe4ff */
[----:B------:R-:W1:Y:S04]  /*09e0*/  @!P2 LDS R2, [R3.X4] ;  /* 0x000000000302a984 */ /* 0x000e680000004800 */
[----:B-1----:R-:W0:Y:S02]  /*09f0*/  SHFL.BFLY PT, R21, R2, 0x4, 0x1f ;  /* 0x0c801f0002157f89 */ /* 0x002e2400000e0000 */
[----:B0-----:R-:W-:-:S05]  /*0a00*/  FADD R21, R2, R21 ;  /* 0x0000001502157221 */ /* 0x001fca0000000000 */
[----:B------:R-:W0:Y:S02]  /*0a10*/  SHFL.BFLY PT, R20, R21, 0x2, 0x1f ;  /* 0x0c401f0015147f89 */ /* 0x000e2400000e0000 */
[----:B0-----:R-:W-:Y:S01]  /*0a20*/  FADD R20, R21, R20 ;  /* 0x0000001415147221 */ /* 0x001fe20000000000 */
[----:B------:R-:W-:-:S04]  /*0a30*/  MOV R21, R39 ;  /* 0x0000002700157202 */ /* 0x000fc80000000f00 */
[----:B------:R-:W0:Y:S02]  /*0a40*/  SHFL.BFLY PT, R55, R20, 0x1, 0x1f ;  /* 0x0c201f0014377f89 */ /* 0x000e2400000e0000 */
[----:B0-----:R-:W-:Y:S01]  /*0a50*/  FADD R58, R20, R55 ;  /* 0x00000037143a7221 */ /* 0x001fe20000000000 */
[----:B------:R-:W-:Y:S02]  /*0a60*/  MOV R55, 0x2 ;  /* 0x0000000200377802 */ /* 0x000fe40000000f00 */
[----:B------:R-:W-:Y:S02]  /*0a70*/  MOV R20, R0 ;  /* 0x0000000000147202 */ /* 0x000fe40000000f00 */
[----:B------:R0:W-:Y:S01]  /*0a80*/  @P0 STS [R3.X4], R58 ;  /* 0x0000003a03000388 */ /* 0x0001e20000004800 */
[----:B------:R-:W-:-:S03]  /*0a90*/  IMAD.WIDE R36, R55, c[0x0][0x188], R36 ;  /* 0x0000620037247a25 */ /* 0x000fc600078e0224 */
[----:B------:R-:W-:Y:S01]  /*0aa0*/  BAR.SYNC.DEFER_BLOCKING 0x0 ;  /* 0x0000000000007b1d */ /* 0x000fe20000010000 */
[----:B------:R-:W-:Y:S01]  /*0ab0*/  IMAD.WIDE R38, R55, c[0x0][0x178], R20 ;  /* 0x00005e0037267a25 */ /* 0x000fe200078e0214 */
[----:B--2---:R-:W-:-:S03]  /*0ac0*/  FMUL R60, R53, R54 ;  /* 0x00000036353c7220 */ /* 0x004fc60000400000 */
[----:B------:R-:W-:Y:S01]  /*0ad0*/  IMAD.WIDE R34, R55, c[0x0][0x168], R34 ;  /* 0x00005a0037227a25 */ /* 0x000fe200078e0222 */
[C---:B------:R-:W-:Y:S01]  /*0ae0*/  FMUL R55, R53.reuse, R52 ;  /* 0x0000003435377220 */ /* 0x040fe20000400000 */
[----:B0-----:R-:W-:Y:S02]  /*0af0*/  FMUL R58, R6, R53 ;  /* 0x00000035063a7220 */ /* 0x001fe40000400000 */
[----:B------:R-:W-:Y:S01]  /*0b00*/  IMAD.MOV.U32 R0, RZ, RZ, R38 ;  /* 0x000000ffff007224 */ /* 0x000fe200078e0026 */
[C---:B------:R-:W-:Y:S01]  /*0b10*/  FMUL R38, R53.reuse, R43 ;  /* 0x0000002b35267220 */ /* 0x040fe20000400000 */
[----:B------:R-:W-:-:S04]  /*0b20*/  FMUL R57, R53, R58 ;  /* 0x0000003a35397220 */ /* 0x000fc80000400000 */
[----:B------:R-:W-:Y:S01]  /*0b30*/  F2FP.BF16.F32.PACK_AB R38, R55, R38 ;  /* 0x000000263726723e */ /* 0x000fe200000010ff */
[----:B------:R-:W-:-:S04]  /*0b40*/  FMUL R55, R53, R46 ;  /* 0x0000002e35377220 */ /* 0x000fc80000400000 */
[----:B------:R-:W-:Y:S01]  /*0b50*/  HFMA2.BF16_V2 R18, R18, R38, -RZ.H0_H0 ;  /* 0x0000002612127231 */ /* 0x000fe200003400ff */
[----:B------:R-:W-:Y:S01]  /*0b60*/  F2FP.BF16.F32.PACK_AB R60, R60, R55 ;  /* 0x000000373c3c723e */ /* 0x000fe200000010ff */
[----:B------:R-:W0:Y:S04]  /*0b70*/  LDS R48, [RZ] ;  /* 0x00000000ff307984 */ /* 0x000e280000000800 */
[----:B------:R-:W-:Y:S01]  /*0b80*/  HFMA2.BF16_V2 R38, R19, R60, -RZ.H0_H0 ;  /* 0x0000003c13267231 */ /* 0x000fe200003400ff */
[----:B0-----:R-:W-:-:S04]  /*0b90*/  FMUL R55, R57, R48 ;  /* 0x0000003039377220 */ /* 0x001fc80000400000 */
[-C--:B------:R-:W-:Y:S01]  /*0ba0*/  FMUL R48, R49, R55.reuse ;  /* 0x0000003731307220 */ /* 0x080fe20000400000 */
[-C--:B------:R-:W-:Y:S01]  /*0bb0*/  FMUL R58, R22, R55.reuse ;  /* 0x00000037163a7220 */ /* 0x080fe20000400000 */
[-C--:B------:R-:W-:Y:S01]  /*0bc0*/  FMUL R46, R46, R55.reuse ;  /* 0x000000372e2e7220 */ /* 0x080fe20000400000 */
[-C--:B------:R-:W-:Y:S01]  /*0bd0*/  FMUL R52, R52, R55.reuse ;  /* 0x0000003734347220 */ /* 0x080fe20000400000 */
[C---:B------:R-:W-:Y:S01]  /*0be0*/  FMUL R48, R53.reuse, R48 ;  /* 0x0000003035307220 */ /* 0x040fe20000400000 */
[C---:B------:R-:W-:Y:S01]  /*0bf0*/  FMUL R58, R53.reuse, R58 ;  /* 0x0000003a353a7220 */ /* 0x040fe20000400000 */
[C---:B------:R-:W-:Y:S01]  /*0c00*/  FMUL R46, R53.reuse, R46 ;  /* 0x0000002e352e7220 */ /* 0x040fe20000400000 */
[C---:B------:R-:W-:Y:S01]  /*0c10*/  FMUL R52, R53.reuse, R52 ;  /* 0x0000003435347220 */ /* 0x040fe20000400000 */
[----:B------:R-:W-:Y:S01]  /*0c20*/  FFMA R44, R53, R44, R48 ;  /* 0x0000002c352c7223 */ /* 0x000fe20000000030 */
[----:B------:R-:W-:Y:S01]  /*0c30*/  FMUL R48, R43, R55 ;  /* 0x000000372b307220 */ /* 0x000fe20000400000 */
[C---:B------:R-:W-:Y:S01]  /*0c40*/  FFMA R47, R53.reuse, R47, R58 ;  /* 0x0000002f352f7223 */ /* 0x040fe2000000003a */
[----:B------:R-:W-:Y:S01]  /*0c50*/  FMUL R58, R50, R55 ;  /* 0x00000037323a7220 */ /* 0x000fe20000400000 */
[C---:B------:R-:W-:Y:S01]  /*0c60*/  FMUL R49, R53.reuse, R49 ;  /* 0x0000003135317220 */ /* 0x040fe20000400000 */
[C---:B------:R-:W-:Y:S01]  /*0c70*/  FMUL R19, R53.reuse, R48 ;  /* 0x0000003035137220 */ /* 0x040fe20000400000 */
[C---:B------:R-:W-:Y:S01]  /*0c80*/  FMUL R22, R53.reuse, R22 ;  /* 0x0000001635167220 */ /* 0x040fe20000400000 */
[C---:B------:R-:W-:Y:S01]  /*0c90*/  FMUL R60, R53.reuse, R58 ;  /* 0x0000003a353c7220 */ /* 0x040fe20000400000 */
[----:B------:R-:W-:Y:S01]  /*0ca0*/  FMUL R58, R56, R55 ;  /* 0x00000037383a7220 */ /* 0x000fe20000400000 */
[C---:B------:R-:W-:Y:S01]  /*0cb0*/  FFMA R42, R53.reuse, R42, R19 ;  /* 0x0000002a352a7223 */ /* 0x040fe20000000013 */
[C---:B------:R-:W-:Y:S01]  /*0cc0*/  FFMA R19, R53.reuse, R23, R46 ;  /* 0x0000001735137223 */ /* 0x040fe2000000002e */
[C---:B------:R-:W-:Y:S01]  /*0cd0*/  FMUL R50, R53.reuse, R50 ;  /* 0x0000003235327220 */ /* 0x040fe20000400000 */
[C---:B------:R-:W-:Y:S01]  /*0ce0*/  FMUL R23, R53.reuse, R56 ;  /* 0x0000003835177220 */ /* 0x040fe20000400000 */
[----:B------:R-:W-:Y:S01]  /*0cf0*/  FMUL R54, R54, R55 ;  /* 0x0000003736367220 */ /* 0x000fe20000400000 */
[C---:B------:R-:W-:Y:S01]  /*0d00*/  FMUL R58, R53.reuse, R58 ;  /* 0x0000003a353a7220 */ /* 0x040fe20000400000 */
[C---:B------:R-:W-:Y:S01]  /*0d10*/  FFMA R41, R53.reuse, R41, R52 ;  /* 0x0000002935297223 */ /* 0x040fe20000000034 */
[----:B------:R-:W-:Y:S01]  /*0d20*/  F2FP.BF16.F32.PACK_AB R22, R22, R49 ;  /* 0x000000311616723e */ /* 0x000fe200000010ff */
[C---:B------:R-:W-:Y:S01]  /*0d30*/  FMUL R54, R53.reuse, R54 ;  /* 0x0000003635367220 */ /* 0x040fe20000400000 */
[----:B------:R-:W-:Y:S01]  /*0d40*/  FFMA R48, R53, R45, R58 ;  /* 0x0000002d35307223 */ /* 0x000fe2000000003a */
[----:B------:R-:W-:Y:S01]  /*0d50*/  F2FP.BF16.F32.PACK_AB R23, R23, R50 ;  /* 0x000000321717723e */ /* 0x000fe200000010ff */
[C---:B------:R-:W-:Y:S01]  /*0d60*/  FFMA R17, R53.reuse, R17, R60 ;  /* 0x0000001135117223 */ /* 0x040fe2000000003c */
[C---:B------:R-:W-:Y:S01]  /*0d70*/  PRMT R43, R18.reuse, 0x7610, R43 ;  /* 0x00007610122b7816 */ /* 0x040fe2000000002b */
[----:B------:R-:W-:Y:S01]  /*0d80*/  FFMA R54, R53, R51, R54 ;  /* 0x0000003335367223 */ /* 0x000fe20000000036 */
[----:B------:R-:W-:Y:S01]  /*0d90*/  PRMT R45, R18, 0x7632, R45 ;  /* 0x00007632122d7816 */ /* 0x000fe2000000002d */
[----:B------:R-:W-:Y:S01]  /*0da0*/  HFMA2.BF16_V2 R46, R16, R22, -RZ.H0_H0 ;  /* 0x00000016102e7231 */ /* 0x000fe200003400ff */
[----:B------:R-:W-:Y:S01]  /*0db0*/  F2FP.BF16.F32.PACK_AB R18, R41, R42 ;  /* 0x0000002a2912723e */ /* 0x000fe200000010ff */
[----:B------:R-:W-:Y:S01]  /*0dc0*/  HFMA2.BF16_V2 R23, R40, R23, -RZ.H0_H0 ;  /* 0x0000001728177231 */ /* 0x000fe200003400ff */
[----:B------:R-:W-:-:S02]  /*0dd0*/  SHF.L.U32 R41, R38, 0x10, RZ ;  /* 0x0000001026297819 */ /* 0x000fc400000006ff */
[----:B------:R-:W-:Y:S02]  /*0de0*/  SHF.L.U32 R22, R43, 0x10, RZ ;  /* 0x000000102b167819 */ /* 0x000fe400000006ff */
[----:B------:R-:W-:Y:S01]  /*0df0*/  F2FP.BF16.F32.PACK_AB R16, R47, R44 ;  /* 0x0000002c2f10723e */ /* 0x000fe200000010ff */
[----:B------:R-:W-:Y:S01]  /*0e00*/  FADD R12, R41, R12 ;  /* 0x0000000c290c7221 */ /* 0x000fe20000000000 */
[----:B------:R-:W-:Y:S01]  /*0e10*/  F2FP.BF16.F32.PACK_AB R17, R48, R17 ;  /* 0x000000113011723e */ /* 0x000fe200000010ff */
[----:B------:R-:W-:Y:S01]  /*0e20*/  FADD R33, R22, R33 ;  /* 0x0000002116217221 */ /* 0x000fe20000000000 */
[----:B------:R-:W-:Y:S02]  /*0e30*/  F2FP.BF16.F32.PACK_AB R19, R54, R19 ;  /* 0x000000133613723e */ /* 0x000fe400000010ff */
[----:B------:R-:W-:Y:S02]  /*0e40*/  PRMT R41, R38, 0x7632, R41 ;  /* 0x0000763226297816 */ /* 0x000fe40000000029 */
[----:B------:R-:W-:Y:S01]  /*0e50*/  SHF.L.U32 R42, R45, 0x10, RZ ;  /* 0x000000102d2a7819 */ /* 0x000fe200000006ff */
[----:B------:R0:W-:Y:S01]  /*0e60*/  @!P1 STG.E.128 [R20.64], R16 ;  /* 0x0000001014009986 */ /* 0x0001e2000c101d04 */
[----:B------:R-:W-:-:S02]  /*0e70*/  PRMT R40, R23, 0x7632, R40 ;  /* 0x0000763217287816 */ /* 0x000fc40000000028 */
[----:B------:R-:W-:Y:S01]  /*0e80*/  PRMT R38, R23, 0x7610, R38 ;  /* 0x0000761017267816 */ /* 0x000fe20000000026 */
[----:B------:R-:W-:Y:S01]  /*0e90*/  FADD R11, R42, R11 ;  /* 0x0000000b2a0b7221 */ /* 0x000fe20000000000 */
[C---:B------:R-:W-:Y:S01]  /*0ea0*/  PRMT R23, R46.reuse, 0x7632, R23 ;  /* 0x000076322e177816 */ /* 0x040fe20000000017 */
[----:B------:R-:W-:Y:S01]  /*0eb0*/  IMAD.U32 R42, R41, 0x10000, RZ ;  /* 0x00010000292a7824 */ /* 0x000fe200078e00ff */
[----:B------:R-:W-:Y:S02]  /*0ec0*/  PRMT R22, R46, 0x7610, R22 ;  /* 0x000076102e167816 */ /* 0x000fe40000000016 */
[----:B------:R-:W-:Y:S01]  /*0ed0*/  SHF.L.U32 R40, R40, 0x10, RZ ;  /* 0x0000001028287819 */ /* 0x000fe200000006ff */
[----:B------:R-:W-:-:S04]  /*0ee0*/  FADD R31, R42, R31 ;  /* 0x0000001f2a1f7221 */ /* 0x000fc80000000000 */
[----:B------:R-:W-:Y:S01]  /*0ef0*/  FADD R13, R40, R13 ;  /* 0x0000000d280d7221 */ /* 0x000fe20000000000 */
[----:B0-----:R-:W-:Y:S01]  /*0f00*/  SHF.L.U32 R19, R38, 0x10, RZ ;  /* 0x0000001026137819 */ /* 0x001fe200000006ff */
[----:B------:R-:W-:Y:S01]  /*0f10*/  IMAD.U32 R17, R22, 0x10000, RZ ;  /* 0x0001000016117824 */ /* 0x000fe200078e00ff */
[----:B------:R-:W-:-:S03]  /*0f20*/  SHF.L.U32 R16, R23, 0x10, RZ ;  /* 0x0000001017107819 */ /* 0x000fc600000006ff */
[----:B------:R-:W-:Y:S01]  /*0f30*/  FADD R10, R19, R10 ;  /* 0x0000000a130a7221 */ /* 0x000fe20000000000 */
[----:B------:R-:W-:Y:S01]  /*0f40*/  FADD R8, R17, R8 ;  /* 0x0000000811087221 */ /* 0x000fe20000000000 */
[----:B------:R-:W-:Y:S01]  /*0f50*/  FADD R9, R16, R9 ;  /* 0x0000000910097221 */ /* 0x000fe20000000000 */
[----:B------:R-:W-:Y:S05]  /*0f60*/  @P4 BRA `(.L_x_1) ;  /* 0xfffff5c000004947 */ /* 0x000fea000383ffff */
[----:B------:R-:W-:Y:S01]  /*0f70*/  MOV R16, R8 ;  /* 0x0000000800107202 */ /* 0x000fe20000000f00 */
[----:B------:R-:W-:Y:S01]  /*0f80*/  IMAD.MOV.U32 R18, RZ, RZ, R10 ;  /* 0x000000ffff127224 */ /* 0x000fe200078e000a */
[----:B------:R-:W-:Y:S01]  /*0f90*/  MOV R17, R9 ;  /* 0x0000000900117202 */ /* 0x000fe20000000f00 */
[----:B------:R-:W-:Y:S01]  /*0fa0*/  IMAD.MOV.U32 R30, RZ, RZ, R12 ;  /* 0x000000ffff1e7224 */ /* 0x000fe200078e000c */
[----:B------:R-:W-:Y:S02]  /*0fb0*/  MOV R19, R13 ;  /* 0x0000000d00137202 */ /* 0x000fe40000000f00 */
[----:B------:R-:W-:Y:S02]  /*0fc0*/  MOV R28, R33 ;  /* 0x00000021001c7202 */ /* 0x000fe40000000f00 */
[----:B------:R-:W-:-:S02]  /*0fd0*/  MOV R29, R11 ;  /* 0x0000000b001d7202 */ /* 0x000fc40000000f00 */
.L_x_0:
[----:B------:R-:W0:Y:S01]  /*0fe0*/  S2R R0, SR_TID.X ;  /* 0x0000000000007919 */ /* 0x000e220000002100 */
[----:B------:R-:W-:-:S03]  /*0ff0*/  MOV R3, 0x4 ;  /* 0x0000000400037802 */ /* 0x000fc60000000f00 */
[----:B------:R-:W-:Y:S01]  /*1000*/  BAR.SYNC.DEFER_BLOCKING 0x0 ;  /* 0x0000000000007b1d */ /* 0x000fe20000010000 */
[C---:B0-----:R-:W-:Y:S02]  /*1010*/  SHF.L.U32 R2, R0.reuse, 0x3, RZ ;  /* 0x0000000300027819 */ /* 0x041fe400000006ff */
[----:B------:R-:W-:Y:S02]  /*1020*/  SHF.L.U32 R5, R0, 0x2, RZ ;  /* 0x0000000200057819 */ /* 0x000fe400000006ff */
[----:B------:R-:W-:Y:S01]  /*1030*/  LOP3.LUT R6, R2, 0x7f8, RZ, 0xc0, !PT ;  /* 0x000007f802067812 */ /* 0x000fe200078ec0ff */
[----:B------:R-:W-:Y:S01]  /*1040*/  IMAD R2, R4, c[0x0][0x1a8], RZ ;  /* 0x00006a0004027a24 */ /* 0x000fe200078e02ff */
[----:B------:R-:W-:-:S03]  /*1050*/  LOP3.LUT R5, R5, 0x3fc, RZ, 0xc0, !PT ;  /* 0x000003fc05057812 */ /* 0x000fc600078ec0ff */
[----:B------:R-:W-:Y:S01]  /*1060*/  STS.128 [R6.X4], R16 ;  /* 0x0000001006007388 */ /* 0x000fe20000004c00 */
[C---:B------:R-:W-:Y:S01]  /*1070*/  LOP3.LUT R0, R5.reuse, 0x400, RZ, 0xfc, !PT ;  /* 0x0000040005007812 */ /* 0x040fe200078efcff */
[----:B------:R-:W-:Y:S01]  /*1080*/  IMAD.WIDE R2, R2, R3, c[0x0][0x1a0] ;  /* 0x0000680002027625 */ /* 0x000fe200078e0203 */
[C---:B------:R-:W-:Y:S01]  /*1090*/  ISETP.GE.AND P0, PT, R5.reuse, c[0x0][0x1b0], PT ;  /* 0x00006c0005007a0c */ /* 0x040fe20003f06270 */
[----:B------:R-:W-:Y:S04]  /*10a0*/  STS.128 [R6.X4+0x10], R28 ;  /* 0x0000101c06007388 */ /* 0x000fe80000004c00 */
[----:B------:R-:W-:Y:S01]  /*10b0*/  BAR.SYNC.DEFER_BLOCKING 0x0 ;  /* 0x0000000000007b1d */ /* 0x000fe20000010000 */
[----:B------:R-:W-:Y:S01]  /*10c0*/  ISETP.GE.AND P1, PT, R0, c[0x0][0x1b0], PT ;  /* 0x00006c0000007a0c */ /* 0x000fe20003f26270 */
[----:B------:R-:W-:-:S04]  /*10d0*/  IMAD.WIDE.U32 R2, R5, 0x4, R2 ;  /* 0x0000000405027825 */ /* 0x000fc800078e0002 */
[----:B------:R-:W0:Y:S04]  /*10e0*/  LDS.128 R8, [R5.X4] ;  /* 0x0000000005087984 */ /* 0x000e280000004c00 */
[----:B0-----:R0:W-:Y:S04]  /*10f0*/  @!P0 STG.E.128 [R2.64], R8 ;  /* 0x0000000802008986 */ /* 0x0011e8000c101d04 */
[----:B------:R-:W-:Y:S05]  /*1100*/  @P1 EXIT ;  /* 0x000000000000194d */ /* 0x000fea0003800000 */
[----:B------:R-:W1:Y:S04]  /*1110*/  LDS.128 R4, [R5.X4+0x1000] ;  /* 0x0010000005047984 */ /* 0x000e680000004c00 */
[----:B-1----:R-:W-:Y:S01]  /*1120*/  STG.E.128 [R2.64+0x1000], R4 ;  /* 0x0010000402007986 */ /* 0x002fe2000c101d04 */
[----:B------:R-:W-:Y:S05]  /*1130*/  EXIT ;  /* 0x000000000000794d */ /* 0x000fea0003800000 */
.L_x_2:
[----:B------:R-:W-:-:S00]  /*1140*/  BRA `(.L_x_2) ;  /* 0xfffffff000007947 */ /* 0x000fc0000383ffff */
[----:B------:R-:W-:-:S00]  /*1150*/  NOP ;  /* 0x0000000000007918 */ /* 0x000fc00000000000 */
        /* <DEDUP_REMOVED lines=10> */
.L_x_3:


//--------------------- .nv.shared._rms_norm_backward_kernel --------------------------
	.section	.nv.shared._rms_norm_backward_kernel,"aw",@nobits
	.sectionflags	@""
	.align	16
